//
// Generated by NVIDIA NVVM Compiler
//
// Compiler Build ID: CL-36424714
// Cuda compilation tools, release 13.0, V13.0.88
// Based on NVVM 20.0.0
//

.version 9.0
.target sm_100
.address_size 64

	// .globl	_Z6VecAddPfS_S_P8Positioni

.visible .entry _Z6VecAddPfS_S_P8Positioni(
	.param .u64 .ptr .align 1 _Z6VecAddPfS_S_P8Positioni_param_0,
	.param .u64 .ptr .align 1 _Z6VecAddPfS_S_P8Positioni_param_1,
	.param .u64 .ptr .align 1 _Z6VecAddPfS_S_P8Positioni_param_2,
	.param .u64 .ptr .align 1 _Z6VecAddPfS_S_P8Positioni_param_3,
	.param .u32 _Z6VecAddPfS_S_P8Positioni_param_4
)
{
	.reg .pred 	%p<2>;
	.reg .b32 	%r<10>;
	.reg .b32 	%f<4>;
	.reg .b64 	%rd<15>;

	ld.param.u64 	%rd1, [_Z6VecAddPfS_S_P8Positioni_param_0];
	ld.param.u64 	%rd2, [_Z6VecAddPfS_S_P8Positioni_param_1];
	ld.param.u64 	%rd3, [_Z6VecAddPfS_S_P8Positioni_param_2];
	ld.param.u64 	%rd4, [_Z6VecAddPfS_S_P8Positioni_param_3];
	ld.param.u32 	%r2, [_Z6VecAddPfS_S_P8Positioni_param_4];
	cvta.to.global.u64 	%rd5, %rd4;
	mov.u32 	%r3, %ntid.x;
	mov.u32 	%r4, %ctaid.x;
	mov.u32 	%r5, %tid.x;
	mad.lo.s32 	%r1, %r3, %r4, %r5;
	mul.wide.s32 	%rd6, %r1, 24;
	add.s64 	%rd7, %rd5, %rd6;
	mov.u32 	%r6, %ctaid.y;
	mov.u32 	%r7, %ctaid.z;
	st.global.u32 	[%rd7+12], %r4;
	st.global.u32 	[%rd7+16], %r6;
	st.global.u32 	[%rd7+20], %r7;
	mov.u32 	%r8, %tid.y;
	mov.u32 	%r9, %tid.z;
	st.global.u32 	[%rd7], %r5;
	st.global.u32 	[%rd7+4], %r8;
	st.global.u32 	[%rd7+8], %r9;
	setp.ge.s32 	%p1, %r1, %r2;
	@%p1 bra 	$L__BB0_2;
	cvta.to.global.u64 	%rd8, %rd1;
	cvta.to.global.u64 	%rd9, %rd2;
	cvta.to.global.u64 	%rd10, %rd3;
	mul.wide.s32 	%rd11, %r1, 4;
	add.s64 	%rd12, %rd8, %rd11;
	ld.global.f32 	%f1, [%rd12];
	add.s64 	%rd13, %rd9, %rd11;
	ld.global.f32 	%f2, [%rd13];
	add.f32 	%f3, %f1, %f2;
	add.s64 	%rd14, %rd10, %rd11;
	st.global.f32 	[%rd14], %f3;
$L__BB0_2:
	ret;

}


// ===== COMPILED SASS (sm_100) =====

	.target	sm_100

	.elftype	@"ET_EXEC"


//--------------------- .note.nv.tkinfo           --------------------------
	.section	.note.nv.tkinfo,"",@"SHT_NOTE"
	.sectionflags	@"SHF_NOTE_NV_TKINFO"
	.tkinfo
        /*0018*/ 	.word	0x00000002
        /*0030*/ 	.string	""
        /*0030*/ 	.string	"ptxas"
        /*0030*/ 	.string	"Cuda compilation tools, release 13.0, V13.0.88"
        /*0030*/ 	.string	"Build cuda_13.0.r13.0/compiler.36424714_0"
        /*0030*/ 	.string	"-arch sm_100 -m 64 "



//--------------------- .note.nv.cuinfo           --------------------------
	.section	.note.nv.cuinfo,"",@"SHT_NOTE"
	.sectionflags	@"SHF_NOTE_NV_CUINFO"
        /*0018*/ 	.short	0x0002
        /*001a*/ 	.short	0x0064
        /*001c*/ 	.short	0x0082
	.zero		2


//--------------------- .nv.info                  --------------------------
	.section	.nv.info,"",@"SHT_CUDA_INFO"
	.align	4


	//----- nvinfo : EIATTR_REGCOUNT
	.align		4
        /*0000*/ 	.byte	0x04, 0x2f
        /*0002*/ 	.short	(.L_1 - .L_0)
	.align		4
.L_0:
        /*0004*/ 	.word	index@(_Z6VecAddPfS_S_P8Positioni)
        /*0008*/ 	.word	0x00000012


	//----- nvinfo : EIATTR_FRAME_SIZE
	.align		4
.L_1:
        /*000c*/ 	.byte	0x04, 0x11
        /*000e*/ 	.short	(.L_3 - .L_2)
	.align		4
.L_2:
        /*0010*/ 	.word	index@(_Z6VecAddPfS_S_P8Positioni)
        /*0014*/ 	.word	0x00000000


	//----- nvinfo : EIATTR_MIN_STACK_SIZE
	.align		4
.L_3:
        /*0018*/ 	.byte	0x04, 0x12
        /*001a*/ 	.short	(.L_5 - .L_4)
	.align		4
.L_4:
        /*001c*/ 	.word	index@(_Z6VecAddPfS_S_P8Positioni)
        /*0020*/ 	.word	0x00000000
.L_5:


//--------------------- .nv.compat                --------------------------
	.section	.nv.compat,"",@"SHT_CUDA_COMPAT_INFO"
	.align	4
        /*0000*/ 	.byte	0x02, 0x09, 0x00, 0x00, 0x02, 0x02, 0x01, 0x00, 0x02, 0x05, 0x05, 0x00, 0x03, 0x07, 0x01, 0x01
        /*0010*/ 	.byte	0x02, 0x03, 0x00, 0x00, 0x02, 0x06, 0x01, 0x00, 0x04, 0x0b, 0x08, 0x00, 0x09, 0x00, 0x00, 0x00
        /*0020*/ 	.byte	0x00, 0x00, 0x00, 0x00


//--------------------- .nv.info._Z6VecAddPfS_S_P8Positioni --------------------------
	.section	.nv.info._Z6VecAddPfS_S_P8Positioni,"",@"SHT_CUDA_INFO"
	.sectionflags	@""
	.align	4


	//----- nvinfo : EIATTR_CUDA_API_VERSION
	.align		4
        /*0000*/ 	.byte	0x04, 0x37
        /*0002*/ 	.short	(.L_7 - .L_6)
.L_6:
        /*0004*/ 	.word	0x00000082


	//----- nvinfo : EIATTR_KPARAM_INFO
	.align		4
.L_7:
        /*0008*/ 	.byte	0x04, 0x17
        /*000a*/ 	.short	(.L_9 - .L_8)
.L_8:
        /*000c*/ 	.word	0x00000000
        /*0010*/ 	.short	0x0004
        /*0012*/ 	.short	0x0020
        /*0014*/ 	.byte	0x00, 0xf0, 0x11, 0x00


	//----- nvinfo : EIATTR_KPARAM_INFO
	.align		4
.L_9:
        /*0018*/ 	.byte	0x04, 0x17
        /*001a*/ 	.short	(.L_11 - .L_10)
.L_10:
        /*001c*/ 	.word	0x00000000
        /*0020*/ 	.short	0x0003
        /*0022*/ 	.short	0x0018
        /*0024*/ 	.byte	0x00, 0xf5, 0x21, 0x00


	//----- nvinfo : EIATTR_KPARAM_INFO
	.align		4
.L_11:
        /*0028*/ 	.byte	0x04, 0x17
        /*002a*/ 	.short	(.L_13 - .L_12)
.L_12:
        /*002c*/ 	.word	0x00000000
        /*0030*/ 	.short	0x0002
        /*0032*/ 	.short	0x0010
        /*0034*/ 	.byte	0x00, 0xf5, 0x21, 0x00


	//----- nvinfo : EIATTR_KPARAM_INFO
	.align		4
.L_13:
        /*0038*/ 	.byte	0x04, 0x17
        /*003a*/ 	.short	(.L_15 - .L_14)
.L_14:
        /*003c*/ 	.word	0x00000000
        /*0040*/ 	.short	0x0001
        /*0042*/ 	.short	0x0008
        /*0044*/ 	.byte	0x00, 0xf5, 0x21, 0x00


	//----- nvinfo : EIATTR_KPARAM_INFO
	.align		4
.L_15:
        /*0048*/ 	.byte	0x04, 0x17
        /*004a*/ 	.short	(.L_17 - .L_16)
.L_16:
        /*004c*/ 	.word	0x00000000
        /*0050*/ 	.short	0x0000
        /*0052*/ 	.short	0x0000
        /*0054*/ 	.byte	0x00, 0xf5, 0x21, 0x00


	//----- nvinfo : EIATTR_SPARSE_MMA_MASK
	.align		4
.L_17:
        /*0058*/ 	.byte	0x03, 0x50
        /*005a*/ 	.short	0x0000


	//----- nvinfo : EIATTR_MAXREG_COUNT
	.align		4
        /*005c*/ 	.byte	0x03, 0x1b
        /*005e*/ 	.short	0x00ff


	//----- nvinfo : EIATTR_MERCURY_ISA_VERSION
	.align		4
        /*0060*/ 	.byte	0x03, 0x5f
        /*0062*/ 	.short	0x0101


	//----- nvinfo : EIATTR_VRC_CTA_INIT_COUNT
	.align		4
        /*0064*/ 	.byte	0x02, 0x4a
	.zero		1
	.zero		1


	//----- nvinfo : EIATTR_EXIT_INSTR_OFFSETS
	.align		4
        /*0068*/ 	.byte	0x04, 0x1c
        /*006a*/ 	.short	(.L_19 - .L_18)


	//   ....[0]....
.L_18:
        /*006c*/ 	.word	0x00000140


	//   ....[1]....
        /*0070*/ 	.word	0x000001f0


	//----- nvinfo : EIATTR_CBANK_PARAM_SIZE
	.align		4
.L_19:
        /*0074*/ 	.byte	0x03, 0x19
        /*0076*/ 	.short	0x0024


	//----- nvinfo : EIATTR_PARAM_CBANK
	.align		4
        /*0078*/ 	.byte	0x04, 0x0a
        /*007a*/ 	.short	(.L_21 - .L_20)
	.align		4
.L_20:
        /*007c*/ 	.word	index@(.nv.constant0._Z6VecAddPfS_S_P8Positioni)
        /*0080*/ 	.short	0x0380
        /*0082*/ 	.short	0x0024


	//----- nvinfo : EIATTR_SW_WAR
	.align		4
.L_21:
        /*0084*/ 	.byte	0x04, 0x36
        /*0086*/ 	.short	(.L_23 - .L_22)
.L_22:
        /*0088*/ 	.word	0x00000008
.L_23:


//--------------------- .nv.callgraph             --------------------------
	.section	.nv.callgraph,"",@"SHT_CUDA_CALLGRAPH"
	.align	4
	.sectionentsize	8
	.align		4
        /*0000*/ 	.word	0x00000000
	.align		4
        /*0004*/ 	.word	0xffffffff
	.align		4
        /*0008*/ 	.word	0x00000000
	.align		4
        /*000c*/ 	.word	0xfffffffe
	.align		4
        /*0010*/ 	.word	0x00000000
	.align		4
        /*0014*/ 	.word	0xfffffffd
	.align		4
        /*0018*/ 	.word	0x00000000
	.align		4
        /*001c*/ 	.word	0xfffffffc


//--------------------- .text._Z6VecAddPfS_S_P8Positioni --------------------------
	.section	.text._Z6VecAddPfS_S_P8Positioni,"ax",@progbits
	.align	128
        .global         _Z6VecAddPfS_S_P8Positioni
        .type           _Z6VecAddPfS_S_P8Positioni,@function
        .size           _Z6VecAddPfS_S_P8Positioni,(.L_x_1 - _Z6VecAddPfS_S_P8Positioni)
        .other          _Z6VecAddPfS_S_P8Positioni,@"STO_CUDA_ENTRY STV_DEFAULT"
_Z6VecAddPfS_S_P8Positioni:
.text._Z6VecAddPfS_S_P8Positioni:
[----:B------:R-:W-:Y:S01]  /*0000*/  LDC R1, c[0x0][0x37c] ;  /* 0x0000df00ff017b82 */ /* 0x000fe20000000800 */
[----:B------:R-:W0:Y:S01]  /*0010*/  S2R R5, SR_CTAID.X ;  /* 0x0000000000057919 */ /* 0x000e220000002500 */
[----:B------:R-:W0:Y:S06]  /*0020*/  LDCU UR6, c[0x0][0x360] ;  /* 0x00006c00ff0677ac */ /* 0x000e2c0008000800 */
[----:B------:R-:W1:Y:S01]  /*0030*/  LDC.64 R2, c[0x0][0x398] ;  /* 0x0000e600ff027b82 */ /* 0x000e620000000a00 */
[----:B------:R-:W0:Y:S01]  /*0040*/  S2R R0, SR_TID.X ;  /* 0x0000000000007919 */ /* 0x000e220000002100 */
[----:B------:R-:W2:Y:S01]  /*0050*/  LDCU UR7, c[0x0][0x3a0] ;  /* 0x00007400ff0777ac */ /* 0x000ea20008000800 */
[----:B------:R-:W3:Y:S01]  /*0060*/  S2R R7, SR_CTAID.Y ;  /* 0x0000000000077919 */ /* 0x000ee20000002600 */
[----:B------:R-:W4:Y:S01]  /*0070*/  LDCU.64 UR4, c[0x0][0x358] ;  /* 0x00006b00ff0477ac */ /* 0x000f220008000a00 */
[----:B------:R-:W5:Y:S01]  /*0080*/  S2R R11, SR_CTAID.Z ;  /* 0x00000000000b7919 */ /* 0x000f620000002700 */
[----:B------:R-:W5:Y:S01]  /*0090*/  S2R R13, SR_TID.Y ;  /* 0x00000000000d7919 */ /* 0x000f620000002200 */
[----:B------:R-:W5:Y:S01]  /*00a0*/  S2R R15, SR_TID.Z ;  /* 0x00000000000f7919 */ /* 0x000f620000002300 */
[----:B0-----:R-:W-:-:S04]  /*00b0*/  IMAD R9, R5, UR6, R0 ;  /* 0x0000000605097c24 */ /* 0x001fc8000f8e0200 */
[C---:B-1----:R-:W-:Y:S01]  /*00c0*/  IMAD.WIDE R2, R9.reuse, 0x18, R2 ;  /* 0x0000001809027825 */ /* 0x042fe200078e0202 */
[----:B--2---:R-:W-:-:S04]  /*00d0*/  ISETP.GE.AND P0, PT, R9, UR7, PT ;  /* 0x0000000709007c0c */ /* 0x004fc8000bf06270 */
[----:B----4-:R0:W-:Y:S04]  /*00e0*/  STG.E desc[UR4][R2.64+0xc], R5 ;  /* 0x00000c0502007986 */ /* 0x0101e8000c101904 */
[----:B------:R0:W-:Y:S04]  /*00f0*/  STG.E desc[UR4][R2.64], R0 ;  /* 0x0000000002007986 */ /* 0x0001e8000c101904 */
[----:B---3--:R0:W-:Y:S04]  /*0100*/  STG.E desc[UR4][R2.64+0x10], R7 ;  /* 0x0000100702007986 */ /* 0x0081e8000c101904 */
[----:B-----5:R0:W-:Y:S04]  /*0110*/  STG.E desc[UR4][R2.64+0x14], R11 ;  /* 0x0000140b02007986 */ /* 0x0201e8000c101904 */
[----:B------:R0:W-:Y:S04]  /*0120*/  STG.E desc[UR4][R2.64+0x4], R13 ;  /* 0x0000040d02007986 */ /* 0x0001e8000c101904 */
[----:B------:R0:W-:Y:S01]  /*0130*/  STG.E desc[UR4][R2.64+0x8], R15 ;  /* 0x0000080f02007986 */ /* 0x0001e2000c101904 */
[----:B------:R-:W-:Y:S05]  /*0140*/  @P0 EXIT ;  /* 0x000000000000094d */ /* 0x000fea0003800000 */
[----:B0-----:R-:W0:Y:S08]  /*0150*/  LDC.64 R2, c[0x0][0x380] ;  /* 0x0000e000ff027b82 */ /* 0x001e300000000a00 */
[----:B------:R-:W1:Y:S08]  /*0160*/  LDC.64 R4, c[0x0][0x388] ;  /* 0x0000e200ff047b82 */ /* 0x000e700000000a00 */
[----:B------:R-:W2:Y:S01]  /*0170*/  LDC.64 R6, c[0x0][0x390] ;  /* 0x0000e400ff067b82 */ /* 0x000ea20000000a00 */
[----:B0-----:R-:W-:-:S06]  /*0180*/  IMAD.WIDE R2, R9, 0x4, R2 ;  /* 0x0000000409027825 */ /* 0x001fcc00078e0202 */
[----:B------:R-:W3:Y:S01]  /*0190*/  LDG.E R2, desc[UR4][R2.64] ;  /* 0x0000000402027981 */ /* 0x000ee2000c1e1900 */
[----:B-1----:R-:W-:-:S06]  /*01a0*/  IMAD.WIDE R4, R9, 0x4, R4 ;  /* 0x0000000409047825 */ /* 0x002fcc00078e0204 */
[----:B------:R-:W3:Y:S01]  /*01b0*/  LDG.E R5, desc[UR4][R4.64] ;  /* 0x0000000404057981 */ /* 0x000ee2000c1e1900 */
[----:B--2---:R-:W-:-:S04]  /*01c0*/  IMAD.WIDE R6, R9, 0x4, R6 ;  /* 0x0000000409067825 */ /* 0x004fc800078e0206 */
[----:B---3--:R-:W-:-:S05]  /*01d0*/  FADD R9, R2, R5 ;  /* 0x0000000502097221 */ /* 0x008fca0000000000 */
[----:B------:R-:W-:Y:S01]  /*01e0*/  STG.E desc[UR4][R6.64], R9 ;  /* 0x0000000906007986 */ /* 0x000fe2000c101904 */
[----:B------:R-:W-:Y:S05]  /*01f0*/  EXIT ;  /* 0x000000000000794d */ /* 0x000fea0003800000 */
.L_x_0:
[----:B------:R-:W-:-:S00]  /*0200*/  BRA `(.L_x_0) ;  /* 0xfffffffc00fc7947 */ /* 0x000fc0000383ffff */
[----:B------:R-:W-:-:S00]  /*0210*/  NOP ;  /* 0x0000000000007918 */ /* 0x000fc00000000000 */
        /* <DEDUP_REMOVED lines=14> */
.L_x_1:


//--------------------- .nv.shared.reserved.0     --------------------------
	.section	.nv.shared.reserved.0,"aw",@nobits
	.weak		__nv_reservedSMEM_offset_0_alias
	.size		__nv_reservedSMEM_offset_0_alias, 0, 64
	.other		__nv_reservedSMEM_offset_0_alias,@"STO_CUDA_RESERVED_SHARED STV_DEFAULT"
__nv_reservedSMEM_offset_0_alias:
	.zero		0
	.zero		64


//--------------------- .nv.constant0._Z6VecAddPfS_S_P8Positioni --------------------------
	.section	.nv.constant0._Z6VecAddPfS_S_P8Positioni,"a",@progbits
	.sectionflags	@""
	.align	4
.nv.constant0._Z6VecAddPfS_S_P8Positioni:
	.zero		932


//--------------------- SYMBOLS --------------------------

	.type		.nv.reservedSmem.offset0,@object
	.size		.nv.reservedSmem.offset0,0x4
